//
// Generated by NVIDIA NVVM Compiler
//
// Compiler Build ID: CL-36424714
// Cuda compilation tools, release 13.0, V13.0.88
// Based on NVVM 20.0.0
//

.version 9.0
.target sm_100
.address_size 64

	// .globl	_Z26solve_poisson_3d_correctedP6float2S0_i

.visible .entry _Z26solve_poisson_3d_correctedP6float2S0_i(
	.param .u64 .ptr .align 1 _Z26solve_poisson_3d_correctedP6float2S0_i_param_0,
	.param .u64 .ptr .align 1 _Z26solve_poisson_3d_correctedP6float2S0_i_param_1,
	.param .u32 _Z26solve_poisson_3d_correctedP6float2S0_i_param_2
)
{
	.reg .pred 	%p<6>;
	.reg .b32 	%r<29>;
	.reg .b32 	%f<16>;
	.reg .b64 	%rd<10>;
	.reg .b64 	%fd<10>;

	ld.param.u64 	%rd2, [_Z26solve_poisson_3d_correctedP6float2S0_i_param_0];
	ld.param.u64 	%rd3, [_Z26solve_poisson_3d_correctedP6float2S0_i_param_1];
	ld.param.u32 	%r6, [_Z26solve_poisson_3d_correctedP6float2S0_i_param_2];
	cvta.to.global.u64 	%rd1, %rd3;
	mov.u32 	%r7, %ctaid.x;
	mov.u32 	%r8, %ntid.x;
	mov.u32 	%r9, %tid.x;
	mad.lo.s32 	%r1, %r7, %r8, %r9;
	mov.u32 	%r10, %ctaid.y;
	mov.u32 	%r11, %ntid.y;
	mov.u32 	%r12, %tid.y;
	mad.lo.s32 	%r13, %r10, %r11, %r12;
	mov.u32 	%r14, %ctaid.z;
	mov.u32 	%r15, %ntid.z;
	mov.u32 	%r16, %tid.z;
	mad.lo.s32 	%r3, %r14, %r15, %r16;
	max.s32 	%r17, %r1, %r13;
	max.s32 	%r18, %r3, %r17;
	setp.ge.s32 	%p1, %r18, %r6;
	@%p1 bra 	$L__BB0_4;
	mad.lo.s32 	%r19, %r6, %r3, %r13;
	mad.lo.s32 	%r4, %r19, %r6, %r1;
	shr.u32 	%r20, %r6, 1;
	setp.gt.s32 	%p2, %r1, %r20;
	selp.b32 	%r21, %r6, 0, %p2;
	sub.s32 	%r22, %r1, %r21;
	cvt.rn.f32.s32 	%f2, %r22;
	setp.gt.u32 	%p3, %r13, %r20;
	selp.b32 	%r23, %r6, 0, %p3;
	sub.s32 	%r24, %r13, %r23;
	cvt.rn.f32.s32 	%f3, %r24;
	setp.gt.u32 	%p4, %r3, %r20;
	selp.b32 	%r25, %r6, 0, %p4;
	sub.s32 	%r26, %r3, %r25;
	cvt.rn.f32.s32 	%f4, %r26;
	cvt.rn.f64.u32 	%fd1, %r6;
	mov.f64 	%fd2, 0d401921FB54442D18;
	div.rn.f64 	%fd3, %fd2, %fd1;
	cvt.f64.f32 	%fd4, %f2;
	mul.f64 	%fd5, %fd3, %fd4;
	cvt.rn.f32.f64 	%f5, %fd5;
	cvt.f64.f32 	%fd6, %f3;
	mul.f64 	%fd7, %fd3, %fd6;
	cvt.rn.f32.f64 	%f6, %fd7;
	cvt.f64.f32 	%fd8, %f4;
	mul.f64 	%fd9, %fd3, %fd8;
	cvt.rn.f32.f64 	%f7, %fd9;
	mul.f32 	%f8, %f6, %f6;
	fma.rn.f32 	%f9, %f5, %f5, %f8;
	fma.rn.f32 	%f1, %f7, %f7, %f9;
	or.b32  	%r27, %r3, %r1;
	or.b32  	%r28, %r27, %r13;
	setp.ne.s32 	%p5, %r28, 0;
	@%p5 bra 	$L__BB0_3;
	mul.wide.u32 	%rd8, %r4, 8;
	add.s64 	%rd9, %rd1, %rd8;
	mov.f32 	%f15, 0f00000000;
	st.global.v2.f32 	[%rd9], {%f15, %f15};
	bra.uni 	$L__BB0_4;
$L__BB0_3:
	rcp.rn.f32 	%f10, %f1;
	cvta.to.global.u64 	%rd4, %rd2;
	mul.wide.s32 	%rd5, %r4, 8;
	add.s64 	%rd6, %rd4, %rd5;
	ld.global.v2.f32 	{%f11, %f12}, [%rd6];
	mul.f32 	%f13, %f10, %f11;
	add.s64 	%rd7, %rd1, %rd5;
	mul.f32 	%f14, %f10, %f12;
	st.global.v2.f32 	[%rd7], {%f13, %f14};
$L__BB0_4:
	ret;

}
	// .globl	_Z28setup_point_charge_correctedP6float2if
.visible .entry _Z28setup_point_charge_correctedP6float2if(
	.param .u64 .ptr .align 1 _Z28setup_point_charge_correctedP6float2if_param_0,
	.param .u32 _Z28setup_point_charge_correctedP6float2if_param_1,
	.param .f32 _Z28setup_point_charge_correctedP6float2if_param_2
)
{
	.reg .pred 	%p<3>;
	.reg .b32 	%r<22>;
	.reg .b32 	%f<8>;
	.reg .b64 	%rd<7>;

	ld.param.u64 	%rd2, [_Z28setup_point_charge_correctedP6float2if_param_0];
	ld.param.u32 	%r6, [_Z28setup_point_charge_correctedP6float2if_param_1];
	ld.param.f32 	%f1, [_Z28setup_point_charge_correctedP6float2if_param_2];
	cvta.to.global.u64 	%rd1, %rd2;
	mov.u32 	%r7, %ctaid.x;
	mov.u32 	%r8, %ntid.x;
	mov.u32 	%r9, %tid.x;
	mad.lo.s32 	%r1, %r7, %r8, %r9;
	mov.u32 	%r10, %ctaid.y;
	mov.u32 	%r11, %ntid.y;
	mov.u32 	%r12, %tid.y;
	mad.lo.s32 	%r13, %r10, %r11, %r12;
	mov.u32 	%r14, %ctaid.z;
	mov.u32 	%r15, %ntid.z;
	mov.u32 	%r16, %tid.z;
	mad.lo.s32 	%r3, %r14, %r15, %r16;
	max.s32 	%r17, %r1, %r13;
	max.s32 	%r18, %r3, %r17;
	setp.ge.s32 	%p1, %r18, %r6;
	@%p1 bra 	$L__BB1_4;
	mad.lo.s32 	%r19, %r6, %r3, %r13;
	mad.lo.s32 	%r4, %r19, %r6, %r1;
	or.b32  	%r20, %r3, %r1;
	or.b32  	%r21, %r20, %r13;
	setp.ne.s32 	%p2, %r21, 0;
	@%p2 bra 	$L__BB1_3;
	cvt.rn.f32.u32 	%f3, %r6;
	mul.f32 	%f4, %f1, %f3;
	mul.f32 	%f5, %f4, %f3;
	mul.f32 	%f6, %f5, %f3;
	mul.wide.u32 	%rd5, %r4, 8;
	add.s64 	%rd6, %rd1, %rd5;
	mov.f32 	%f7, 0f00000000;
	st.global.v2.f32 	[%rd6], {%f6, %f7};
	bra.uni 	$L__BB1_4;
$L__BB1_3:
	mul.wide.s32 	%rd3, %r4, 8;
	add.s64 	%rd4, %rd1, %rd3;
	mov.f32 	%f2, 0f00000000;
	st.global.v2.f32 	[%rd4], {%f2, %f2};
$L__BB1_4:
	ret;

}
	// .globl	_Z22scale_result_correctedP6float2fi
.visible .entry _Z22scale_result_correctedP6float2fi(
	.param .u64 .ptr .align 1 _Z22scale_result_correctedP6float2fi_param_0,
	.param .f32 _Z22scale_result_correctedP6float2fi_param_1,
	.param .u32 _Z22scale_result_correctedP6float2fi_param_2
)
{
	.reg .pred 	%p<2>;
	.reg .b32 	%r<20>;
	.reg .b32 	%f<6>;
	.reg .b64 	%rd<5>;

	ld.param.u64 	%rd1, [_Z22scale_result_correctedP6float2fi_param_0];
	ld.param.f32 	%f1, [_Z22scale_result_correctedP6float2fi_param_1];
	ld.param.u32 	%r5, [_Z22scale_result_correctedP6float2fi_param_2];
	mov.u32 	%r6, %ctaid.x;
	mov.u32 	%r7, %ntid.x;
	mov.u32 	%r8, %tid.x;
	mad.lo.s32 	%r1, %r6, %r7, %r8;
	mov.u32 	%r9, %ctaid.y;
	mov.u32 	%r10, %ntid.y;
	mov.u32 	%r11, %tid.y;
	mad.lo.s32 	%r12, %r9, %r10, %r11;
	mov.u32 	%r13, %ctaid.z;
	mov.u32 	%r14, %ntid.z;
	mov.u32 	%r15, %tid.z;
	mad.lo.s32 	%r3, %r13, %r14, %r15;
	max.s32 	%r16, %r1, %r12;
	max.s32 	%r17, %r3, %r16;
	setp.ge.s32 	%p1, %r17, %r5;
	@%p1 bra 	$L__BB2_2;
	cvta.to.global.u64 	%rd2, %rd1;
	mad.lo.s32 	%r18, %r5, %r3, %r12;
	mad.lo.s32 	%r19, %r18, %r5, %r1;
	mul.wide.s32 	%rd3, %r19, 8;
	add.s64 	%rd4, %rd2, %rd3;
	ld.global.v2.f32 	{%f2, %f3}, [%rd4];
	mul.f32 	%f4, %f1, %f2;
	mul.f32 	%f5, %f1, %f3;
	st.global.v2.f32 	[%rd4], {%f4, %f5};
$L__BB2_2:
	ret;

}


// ===== COMPILED SASS (sm_100) =====

	.target	sm_100

	.elftype	@"ET_EXEC"


//--------------------- .note.nv.tkinfo           --------------------------
	.section	.note.nv.tkinfo,"",@"SHT_NOTE"
	.sectionflags	@"SHF_NOTE_NV_TKINFO"
	.tkinfo
        /*0018*/ 	.word	0x00000002
        /*0030*/ 	.string	""
        /*0030*/ 	.string	"ptxas"
        /*0030*/ 	.string	"Cuda compilation tools, release 13.0, V13.0.88"
        /*0030*/ 	.string	"Build cuda_13.0.r13.0/compiler.36424714_0"
        /*0030*/ 	.string	"-arch sm_100 -m 64 "



//--------------------- .note.nv.cuinfo           --------------------------
	.section	.note.nv.cuinfo,"",@"SHT_NOTE"
	.sectionflags	@"SHF_NOTE_NV_CUINFO"
        /*0018*/ 	.short	0x0002
        /*001a*/ 	.short	0x0064
        /*001c*/ 	.short	0x0082
	.zero		2


//--------------------- .nv.info                  --------------------------
	.section	.nv.info,"",@"SHT_CUDA_INFO"
	.align	4


	//----- nvinfo : EIATTR_REGCOUNT
	.align		4
        /*0000*/ 	.byte	0x04, 0x2f
        /*0002*/ 	.short	(.L_1 - .L_0)
	.align		4
.L_0:
        /*0004*/ 	.word	index@(_Z26solve_poisson_3d_correctedP6float2S0_i)
        /*0008*/ 	.word	0x0000001b


	//----- nvinfo : EIATTR_FRAME_SIZE
	.align		4
.L_1:
        /*000c*/ 	.byte	0x04, 0x11
        /*000e*/ 	.short	(.L_3 - .L_2)
	.align		4
.L_2:
        /*0010*/ 	.word	index@($__internal_1_$__cuda_sm20_rcp_rn_f32_slowpath)
        /*0014*/ 	.word	0x00000000


	//----- nvinfo : EIATTR_FRAME_SIZE
	.align		4
.L_3:
        /*0018*/ 	.byte	0x04, 0x11
        /*001a*/ 	.short	(.L_5 - .L_4)
	.align		4
.L_4:
        /*001c*/ 	.word	index@($__internal_0_$__cuda_sm20_div_rn_f64_full)
        /*0020*/ 	.word	0x00000000


	//----- nvinfo : EIATTR_FRAME_SIZE
	.align		4
.L_5:
        /*0024*/ 	.byte	0x04, 0x11
        /*0026*/ 	.short	(.L_7 - .L_6)
	.align		4
.L_6:
        /*0028*/ 	.word	index@(_Z26solve_poisson_3d_correctedP6float2S0_i)
        /*002c*/ 	.word	0x00000000


	//----- nvinfo : EIATTR_REGCOUNT
	.align		4
.L_7:
        /*0030*/ 	.byte	0x04, 0x2f
        /*0032*/ 	.short	(.L_9 - .L_8)
	.align		4
.L_8:
        /*0034*/ 	.word	index@(_Z28setup_point_charge_correctedP6float2if)
        /*0038*/ 	.word	0x0000000c


	//----- nvinfo : EIATTR_FRAME_SIZE
	.align		4
.L_9:
        /*003c*/ 	.byte	0x04, 0x11
        /*003e*/ 	.short	(.L_11 - .L_10)
	.align		4
.L_10:
        /*0040*/ 	.word	index@(_Z28setup_point_charge_correctedP6float2if)
        /*0044*/ 	.word	0x00000000


	//----- nvinfo : EIATTR_REGCOUNT
	.align		4
.L_11:
        /*0048*/ 	.byte	0x04, 0x2f
        /*004a*/ 	.short	(.L_13 - .L_12)
	.align		4
.L_12:
        /*004c*/ 	.word	index@(_Z22scale_result_correctedP6float2fi)
        /*0050*/ 	.word	0x0000000a


	//----- nvinfo : EIATTR_FRAME_SIZE
	.align		4
.L_13:
        /*0054*/ 	.byte	0x04, 0x11
        /*0056*/ 	.short	(.L_15 - .L_14)
	.align		4
.L_14:
        /*0058*/ 	.word	index@(_Z22scale_result_correctedP6float2fi)
        /*005c*/ 	.word	0x00000000


	//----- nvinfo : EIATTR_MIN_STACK_SIZE
	.align		4
.L_15:
        /*0060*/ 	.byte	0x04, 0x12
        /*0062*/ 	.short	(.L_17 - .L_16)
	.align		4
.L_16:
        /*0064*/ 	.word	index@(_Z22scale_result_correctedP6float2fi)
        /*0068*/ 	.word	0x00000000


	//----- nvinfo : EIATTR_MIN_STACK_SIZE
	.align		4
.L_17:
        /*006c*/ 	.byte	0x04, 0x12
        /*006e*/ 	.short	(.L_19 - .L_18)
	.align		4
.L_18:
        /*0070*/ 	.word	index@(_Z28setup_point_charge_correctedP6float2if)
        /*0074*/ 	.word	0x00000000


	//----- nvinfo : EIATTR_MIN_STACK_SIZE
	.align		4
.L_19:
        /*0078*/ 	.byte	0x04, 0x12
        /*007a*/ 	.short	(.L_21 - .L_20)
	.align		4
.L_20:
        /*007c*/ 	.word	index@(_Z26solve_poisson_3d_correctedP6float2S0_i)
        /*0080*/ 	.word	0x00000000
.L_21:


//--------------------- .nv.compat                --------------------------
	.section	.nv.compat,"",@"SHT_CUDA_COMPAT_INFO"
	.align	4
        /*0000*/ 	.byte	0x02, 0x09, 0x00, 0x00, 0x02, 0x02, 0x01, 0x00, 0x02, 0x05, 0x05, 0x00, 0x03, 0x07, 0x01, 0x01
        /*0010*/ 	.byte	0x02, 0x03, 0x00, 0x00, 0x02, 0x06, 0x01, 0x00, 0x04, 0x0b, 0x08, 0x00, 0x01, 0x00, 0x00, 0x00
        /*0020*/ 	.byte	0x00, 0x00, 0x00, 0x00


//--------------------- .nv.info._Z22scale_result_correctedP6float2fi --------------------------
	.section	.nv.info._Z22scale_result_correctedP6float2fi,"",@"SHT_CUDA_INFO"
	.sectionflags	@""
	.align	4


	//----- nvinfo : EIATTR_CUDA_API_VERSION
	.align		4
        /*0000*/ 	.byte	0x04, 0x37
        /*0002*/ 	.short	(.L_23 - .L_22)
.L_22:
        /*0004*/ 	.word	0x00000082


	//----- nvinfo : EIATTR_KPARAM_INFO
	.align		4
.L_23:
        /*0008*/ 	.byte	0x04, 0x17
        /*000a*/ 	.short	(.L_25 - .L_24)
.L_24:
        /*000c*/ 	.word	0x00000000
        /*0010*/ 	.short	0x0002
        /*0012*/ 	.short	0x000c
        /*0014*/ 	.byte	0x00, 0xf0, 0x11, 0x00


	//----- nvinfo : EIATTR_KPARAM_INFO
	.align		4
.L_25:
        /*0018*/ 	.byte	0x04, 0x17
        /*001a*/ 	.short	(.L_27 - .L_26)
.L_26:
        /*001c*/ 	.word	0x00000000
        /*0020*/ 	.short	0x0001
        /*0022*/ 	.short	0x0008
        /*0024*/ 	.byte	0x00, 0xf0, 0x11, 0x00


	//----- nvinfo : EIATTR_KPARAM_INFO
	.align		4
.L_27:
        /*0028*/ 	.byte	0x04, 0x17
        /*002a*/ 	.short	(.L_29 - .L_28)
.L_28:
        /*002c*/ 	.word	0x00000000
        /*0030*/ 	.short	0x0000
        /*0032*/ 	.short	0x0000
        /*0034*/ 	.byte	0x00, 0xf5, 0x21, 0x00


	//----- nvinfo : EIATTR_SPARSE_MMA_MASK
	.align		4
.L_29:
        /*0038*/ 	.byte	0x03, 0x50
        /*003a*/ 	.short	0x0000


	//----- nvinfo : EIATTR_MAXREG_COUNT
	.align		4
        /*003c*/ 	.byte	0x03, 0x1b
        /*003e*/ 	.short	0x00ff


	//----- nvinfo : EIATTR_MERCURY_ISA_VERSION
	.align		4
        /*0040*/ 	.byte	0x03, 0x5f
        /*0042*/ 	.short	0x0101


	//----- nvinfo : EIATTR_VRC_CTA_INIT_COUNT
	.align		4
        /*0044*/ 	.byte	0x02, 0x4a
	.zero		1
	.zero		1


	//----- nvinfo : EIATTR_EXIT_INSTR_OFFSETS
	.align		4
        /*0048*/ 	.byte	0x04, 0x1c
        /*004a*/ 	.short	(.L_31 - .L_30)


	//   ....[0]....
.L_30:
        /*004c*/ 	.word	0x00000100


	//   ....[1]....
        /*0050*/ 	.word	0x000001b0


	//----- nvinfo : EIATTR_CBANK_PARAM_SIZE
	.align		4
.L_31:
        /*0054*/ 	.byte	0x03, 0x19
        /*0056*/ 	.short	0x0010


	//----- nvinfo : EIATTR_PARAM_CBANK
	.align		4
        /*0058*/ 	.byte	0x04, 0x0a
        /*005a*/ 	.short	(.L_33 - .L_32)
	.align		4
.L_32:
        /*005c*/ 	.word	index@(.nv.constant0._Z22scale_result_correctedP6float2fi)
        /*0060*/ 	.short	0x0380
        /*0062*/ 	.short	0x0010


	//----- nvinfo : EIATTR_SW_WAR
	.align		4
.L_33:
        /*0064*/ 	.byte	0x04, 0x36
        /*0066*/ 	.short	(.L_35 - .L_34)
.L_34:
        /*0068*/ 	.word	0x00000008
.L_35:


//--------------------- .nv.info._Z28setup_point_charge_correctedP6float2if --------------------------
	.section	.nv.info._Z28setup_point_charge_correctedP6float2if,"",@"SHT_CUDA_INFO"
	.sectionflags	@""
	.align	4


	//----- nvinfo : EIATTR_CUDA_API_VERSION
	.align		4
        /*0000*/ 	.byte	0x04, 0x37
        /*0002*/ 	.short	(.L_37 - .L_36)
.L_36:
        /*0004*/ 	.word	0x00000082


	//----- nvinfo : EIATTR_KPARAM_INFO
	.align		4
.L_37:
        /*0008*/ 	.byte	0x04, 0x17
        /*000a*/ 	.short	(.L_39 - .L_38)
.L_38:
        /*000c*/ 	.word	0x00000000
        /*0010*/ 	.short	0x0002
        /*0012*/ 	.short	0x000c
        /*0014*/ 	.byte	0x00, 0xf0, 0x11, 0x00


	//----- nvinfo : EIATTR_KPARAM_INFO
	.align		4
.L_39:
        /*0018*/ 	.byte	0x04, 0x17
        /*001a*/ 	.short	(.L_41 - .L_40)
.L_40:
        /*001c*/ 	.word	0x00000000
        /*0020*/ 	.short	0x0001
        /*0022*/ 	.short	0x0008
        /*0024*/ 	.byte	0x00, 0xf0, 0x11, 0x00


	//----- nvinfo : EIATTR_KPARAM_INFO
	.align		4
.L_41:
        /*0028*/ 	.byte	0x04, 0x17
        /*002a*/ 	.short	(.L_43 - .L_42)
.L_42:
        /*002c*/ 	.word	0x00000000
        /*0030*/ 	.short	0x0000
        /*0032*/ 	.short	0x0000
        /*0034*/ 	.byte	0x00, 0xf5, 0x21, 0x00


	//----- nvinfo : EIATTR_SPARSE_MMA_MASK
	.align		4
.L_43:
        /*0038*/ 	.byte	0x03, 0x50
        /*003a*/ 	.short	0x0000


	//----- nvinfo : EIATTR_MAXREG_COUNT
	.align		4
        /*003c*/ 	.byte	0x03, 0x1b
        /*003e*/ 	.short	0x00ff


	//----- nvinfo : EIATTR_MERCURY_ISA_VERSION
	.align		4
        /*0040*/ 	.byte	0x03, 0x5f
        /*0042*/ 	.short	0x0101


	//----- nvinfo : EIATTR_VRC_CTA_INIT_COUNT
	.align		4
        /*0044*/ 	.byte	0x02, 0x4a
	.zero		1
	.zero		1


	//----- nvinfo : EIATTR_EXIT_INSTR_OFFSETS
	.align		4
        /*0048*/ 	.byte	0x04, 0x1c
        /*004a*/ 	.short	(.L_45 - .L_44)


	//   ....[0]....
.L_44:
        /*004c*/ 	.word	0x00000100


	//   ....[1]....
        /*0050*/ 	.word	0x000001f0


	//   ....[2]....
        /*0054*/ 	.word	0x00000230


	//----- nvinfo : EIATTR_CRS_STACK_SIZE
	.align		4
.L_45:
        /*0058*/ 	.byte	0x04, 0x1e
        /*005a*/ 	.short	(.L_47 - .L_46)
.L_46:
        /*005c*/ 	.word	0x00000000


	//----- nvinfo : EIATTR_CBANK_PARAM_SIZE
	.align		4
.L_47:
        /*0060*/ 	.byte	0x03, 0x19
        /*0062*/ 	.short	0x0010


	//----- nvinfo : EIATTR_PARAM_CBANK
	.align		4
        /*0064*/ 	.byte	0x04, 0x0a
        /*0066*/ 	.short	(.L_49 - .L_48)
	.align		4
.L_48:
        /*0068*/ 	.word	index@(.nv.constant0._Z28setup_point_charge_correctedP6float2if)
        /*006c*/ 	.short	0x0380
        /*006e*/ 	.short	0x0010


	//----- nvinfo : EIATTR_SW_WAR
	.align		4
.L_49:
        /*0070*/ 	.byte	0x04, 0x36
        /*0072*/ 	.short	(.L_51 - .L_50)
.L_50:
        /*0074*/ 	.word	0x00000008
.L_51:


//--------------------- .nv.info._Z26solve_poisson_3d_correctedP6float2S0_i --------------------------
	.section	.nv.info._Z26solve_poisson_3d_correctedP6float2S0_i,"",@"SHT_CUDA_INFO"
	.sectionflags	@""
	.align	4


	//----- nvinfo : EIATTR_CUDA_API_VERSION
	.align		4
        /*0000*/ 	.byte	0x04, 0x37
        /*0002*/ 	.short	(.L_53 - .L_52)
.L_52:
        /*0004*/ 	.word	0x00000082


	//----- nvinfo : EIATTR_KPARAM_INFO
	.align		4
.L_53:
        /*0008*/ 	.byte	0x04, 0x17
        /*000a*/ 	.short	(.L_55 - .L_54)
.L_54:
        /*000c*/ 	.word	0x00000000
        /*0010*/ 	.short	0x0002
        /*0012*/ 	.short	0x0010
        /*0014*/ 	.byte	0x00, 0xf0, 0x11, 0x00


	//----- nvinfo : EIATTR_KPARAM_INFO
	.align		4
.L_55:
        /*0018*/ 	.byte	0x04, 0x17
        /*001a*/ 	.short	(.L_57 - .L_56)
.L_56:
        /*001c*/ 	.word	0x00000000
        /*0020*/ 	.short	0x0001
        /*0022*/ 	.short	0x0008
        /*0024*/ 	.byte	0x00, 0xf5, 0x21, 0x00


	//----- nvinfo : EIATTR_KPARAM_INFO
	.align		4
.L_57:
        /*0028*/ 	.byte	0x04, 0x17
        /*002a*/ 	.short	(.L_59 - .L_58)
.L_58:
        /*002c*/ 	.word	0x00000000
        /*0030*/ 	.short	0x0000
        /*0032*/ 	.short	0x0000
        /*0034*/ 	.byte	0x00, 0xf5, 0x21, 0x00


	//----- nvinfo : EIATTR_SPARSE_MMA_MASK
	.align		4
.L_59:
        /*0038*/ 	.byte	0x03, 0x50
        /*003a*/ 	.short	0x0000


	//----- nvinfo : EIATTR_MAXREG_COUNT
	.align		4
        /*003c*/ 	.byte	0x03, 0x1b
        /*003e*/ 	.short	0x00ff


	//----- nvinfo : EIATTR_MERCURY_ISA_VERSION
	.align		4
        /*0040*/ 	.byte	0x03, 0x5f
        /*0042*/ 	.short	0x0101


	//----- nvinfo : EIATTR_VRC_CTA_INIT_COUNT
	.align		4
        /*0044*/ 	.byte	0x02, 0x4a
	.zero		1
	.zero		1


	//----- nvinfo : EIATTR_EXIT_INSTR_OFFSETS
	.align		4
        /*0048*/ 	.byte	0x04, 0x1c
        /*004a*/ 	.short	(.L_61 - .L_60)


	//   ....[0]....
.L_60:
        /*004c*/ 	.word	0x00000100


	//   ....[1]....
        /*0050*/ 	.word	0x00000430


	//   ....[2]....
        /*0054*/ 	.word	0x000005a0


	//----- nvinfo : EIATTR_CRS_STACK_SIZE
	.align		4
.L_61:
        /*0058*/ 	.byte	0x04, 0x1e
        /*005a*/ 	.short	(.L_63 - .L_62)
.L_62:
        /*005c*/ 	.word	0x00000000


	//----- nvinfo : EIATTR_CBANK_PARAM_SIZE
	.align		4
.L_63:
        /*0060*/ 	.byte	0x03, 0x19
        /*0062*/ 	.short	0x0014


	//----- nvinfo : EIATTR_PARAM_CBANK
	.align		4
        /*0064*/ 	.byte	0x04, 0x0a
        /*0066*/ 	.short	(.L_65 - .L_64)
	.align		4
.L_64:
        /*0068*/ 	.word	index@(.nv.constant0._Z26solve_poisson_3d_correctedP6float2S0_i)
        /*006c*/ 	.short	0x0380
        /*006e*/ 	.short	0x0014


	//----- nvinfo : EIATTR_SW_WAR
	.align		4
.L_65:
        /*0070*/ 	.byte	0x04, 0x36
        /*0072*/ 	.short	(.L_67 - .L_66)
.L_66:
        /*0074*/ 	.word	0x00000008
.L_67:


//--------------------- .nv.callgraph             --------------------------
	.section	.nv.callgraph,"",@"SHT_CUDA_CALLGRAPH"
	.align	4
	.sectionentsize	8
	.align		4
        /*0000*/ 	.word	0x00000000
	.align		4
        /*0004*/ 	.word	0xffffffff
	.align		4
        /*0008*/ 	.word	0x00000000
	.align		4
        /*000c*/ 	.word	0xfffffffe
	.align		4
        /*0010*/ 	.word	0x00000000
	.align		4
        /*0014*/ 	.word	0xfffffffd
	.align		4
        /*0018*/ 	.word	0x00000000
	.align		4
        /*001c*/ 	.word	0xfffffffc


//--------------------- .text._Z22scale_result_correctedP6float2fi --------------------------
	.section	.text._Z22scale_result_correctedP6float2fi,"ax",@progbits
	.align	128
        .global         _Z22scale_result_correctedP6float2fi
        .type           _Z22scale_result_correctedP6float2fi,@function
        .size           _Z22scale_result_correctedP6float2fi,(.L_x_17 - _Z22scale_result_correctedP6float2fi)
        .other          _Z22scale_result_correctedP6float2fi,@"STO_CUDA_ENTRY STV_DEFAULT"
_Z22scale_result_correctedP6float2fi:
.text._Z22scale_result_correctedP6float2fi:
[----:B------:R-:W-:Y:S01]  /*0000*/  LDC R1, c[0x0][0x37c] ;  /* 0x0000df00ff017b82 */ /* 0x000fe20000000800 */
[----:B------:R-:W0:Y:S07]  /*0010*/  S2R R3, SR_TID.X ;  /* 0x0000000000037919 */ /* 0x000e2e0000002100 */
[----:B------:R-:W0:Y:S01]  /*0020*/  LDC R0, c[0x0][0x360] ;  /* 0x0000d800ff007b82 */ /* 0x000e220000000800 */
[----:B------:R-:W1:Y:S01]  /*0030*/  LDCU UR7, c[0x0][0x38c] ;  /* 0x00007180ff0777ac */ /* 0x000e620008000800 */
[----:B------:R-:W2:Y:S01]  /*0040*/  S2R R2, SR_TID.Y ;  /* 0x0000000000027919 */ /* 0x000ea20000002200 */
[----:B------:R-:W3:Y:S05]  /*0050*/  S2R R7, SR_TID.Z ;  /* 0x0000000000077919 */ /* 0x000eea0000002300 */
[----:B------:R-:W2:Y:S08]  /*0060*/  LDC R5, c[0x0][0x364] ;  /* 0x0000d900ff057b82 */ /* 0x000eb00000000800 */
[----:B------:R-:W0:Y:S08]  /*0070*/  S2UR UR4, SR_CTAID.X ;  /* 0x00000000000479c3 */ /* 0x000e300000002500 */
[----:B------:R-:W2:Y:S08]  /*0080*/  S2UR UR5, SR_CTAID.Y ;  /* 0x00000000000579c3 */ /* 0x000eb00000002600 */
[----:B------:R-:W3:Y:S08]  /*0090*/  S2UR UR6, SR_CTAID.Z ;  /* 0x00000000000679c3 */ /* 0x000ef00000002700 */
[----:B------:R-:W3:Y:S01]  /*00a0*/  LDC R4, c[0x0][0x368] ;  /* 0x0000da00ff047b82 */ /* 0x000ee20000000800 */
[----:B0-----:R-:W-:-:S02]  /*00b0*/  IMAD R0, R0, UR4, R3 ;  /* 0x0000000400007c24 */ /* 0x001fc4000f8e0203 */
[----:B--2---:R-:W-:Y:S02]  /*00c0*/  IMAD R5, R5, UR5, R2 ;  /* 0x0000000505057c24 */ /* 0x004fe4000f8e0202 */
[----:B---3--:R-:W-:-:S05]  /*00d0*/  IMAD R4, R4, UR6, R7 ;  /* 0x0000000604047c24 */ /* 0x008fca000f8e0207 */
[----:B------:R-:W-:-:S04]  /*00e0*/  VIMNMX3 R2, R0, R5, R4, !PT ;  /* 0x000000050002720f */ /* 0x000fc80007800104 */
[----:B-1----:R-:W-:-:S13]  /*00f0*/  ISETP.GE.AND P0, PT, R2, UR7, PT ;  /* 0x0000000702007c0c */ /* 0x002fda000bf06270 */
[----:B------:R-:W-:Y:S05]  /*0100*/  @P0 EXIT ;  /* 0x000000000000094d */ /* 0x000fea0003800000 */
[----:B------:R-:W0:Y:S01]  /*0110*/  LDC.64 R2, c[0x0][0x380] ;  /* 0x0000e000ff027b82 */ /* 0x000e220000000a00 */
[----:B------:R-:W1:Y:S01]  /*0120*/  LDCU.64 UR4, c[0x0][0x358] ;  /* 0x00006b00ff0477ac */ /* 0x000e620008000a00 */
[----:B------:R-:W-:Y:S01]  /*0130*/  IMAD R5, R4, UR7, R5 ;  /* 0x0000000704057c24 */ /* 0x000fe2000f8e0205 */
[----:B------:R-:W2:Y:S03]  /*0140*/  LDCU UR6, c[0x0][0x388] ;  /* 0x00007100ff0677ac */ /* 0x000ea60008000800 */
[----:B------:R-:W-:-:S04]  /*0150*/  IMAD R5, R5, UR7, R0 ;  /* 0x0000000705057c24 */ /* 0x000fc8000f8e0200 */
[----:B0-----:R-:W-:-:S05]  /*0160*/  IMAD.WIDE R2, R5, 0x8, R2 ;  /* 0x0000000805027825 */ /* 0x001fca00078e0202 */
[----:B-1----:R-:W2:Y:S02]  /*0170*/  LDG.E.64 R4, desc[UR4][R2.64] ;  /* 0x0000000402047981 */ /* 0x002ea4000c1e1b00 */
[----:B--2---:R-:W-:Y:S01]  /*0180*/  FMUL R4, R4, UR6 ;  /* 0x0000000604047c20 */ /* 0x004fe20008400000 */
[----:B------:R-:W-:-:S05]  /*0190*/  FMUL R5, R5, UR6 ;  /* 0x0000000605057c20 */ /* 0x000fca0008400000 */
[----:B------:R-:W-:Y:S01]  /*01a0*/  STG.E.64 desc[UR4][R2.64], R4 ;  /* 0x0000000402007986 */ /* 0x000fe2000c101b04 */
[----:B------:R-:W-:Y:S05]  /*01b0*/  EXIT ;  /* 0x000000000000794d */ /* 0x000fea0003800000 */
.L_x_0:
[----:B------:R-:W-:-:S00]  /*01c0*/  BRA `(.L_x_0) ;  /* 0xfffffffc00fc7947 */ /* 0x000fc0000383ffff */
[----:B------:R-:W-:-:S00]  /*01d0*/  NOP ;  /* 0x0000000000007918 */ /* 0x000fc00000000000 */
        /* <DEDUP_REMOVED lines=10> */
.L_x_17:


//--------------------- .text._Z28setup_point_charge_correctedP6float2if --------------------------
	.section	.text._Z28setup_point_charge_correctedP6float2if,"ax",@progbits
	.align	128
        .global         _Z28setup_point_charge_correctedP6float2if
        .type           _Z28setup_point_charge_correctedP6float2if,@function
        .size           _Z28setup_point_charge_correctedP6float2if,(.L_x_18 - _Z28setup_point_charge_correctedP6float2if)
        .other          _Z28setup_point_charge_correctedP6float2if,@"STO_CUDA_ENTRY STV_DEFAULT"
_Z28setup_point_charge_correctedP6float2if:
.text._Z28setup_point_charge_correctedP6float2if:
[----:B------:R-:W-:Y:S01]  /*0000*/  LDC R1, c[0x0][0x37c] ;  /* 0x0000df00ff017b82 */ /* 0x000fe20000000800 */
[----:B------:R-:W0:Y:S07]  /*0010*/  S2R R3, SR_TID.X ;  /* 0x0000000000037919 */ /* 0x000e2e0000002100 */
[----:B------:R-:W0:Y:S01]  /*0020*/  S2UR UR4, SR_CTAID.X ;  /* 0x00000000000479c3 */ /* 0x000e220000002500 */
[----:B------:R-:W1:Y:S01]  /*0030*/  LDCU UR7, c[0x0][0x388] ;  /* 0x00007100ff0777ac */ /* 0x000e620008000800 */
[----:B------:R-:W2:Y:S01]  /*0040*/  S2R R5, SR_TID.Y ;  /* 0x0000000000057919 */ /* 0x000ea20000002200 */
[----:B------:R-:W3:Y:S05]  /*0050*/  S2R R7, SR_TID.Z ;  /* 0x0000000000077919 */ /* 0x000eea0000002300 */
[----:B------:R-:W0:Y:S08]  /*0060*/  LDC R0, c[0x0][0x360] ;  /* 0x0000d800ff007b82 */ /* 0x000e300000000800 */
[----:B------:R-:W2:Y:S08]  /*0070*/  S2UR UR5, SR_CTAID.Y ;  /* 0x00000000000579c3 */ /* 0x000eb00000002600 */
[----:B------:R-:W2:Y:S08]  /*0080*/  LDC R2, c[0x0][0x364] ;  /* 0x0000d900ff027b82 */ /* 0x000eb00000000800 */
[----:B------:R-:W3:Y:S01]  /*0090*/  S2UR UR6, SR_CTAID.Z ;  /* 0x00000000000679c3 */ /* 0x000ee20000002700 */
[----:B0-----:R-:W-:-:S07]  /*00a0*/  IMAD R0, R0, UR4, R3 ;  /* 0x0000000400007c24 */ /* 0x001fce000f8e0203 */
[----:B------:R-:W3:Y:S01]  /*00b0*/  LDC R4, c[0x0][0x368] ;  /* 0x0000da00ff047b82 */ /* 0x000ee20000000800 */
[----:B--2---:R-:W-:Y:S02]  /*00c0*/  IMAD R3, R2, UR5, R5 ;  /* 0x0000000502037c24 */ /* 0x004fe4000f8e0205 */
[----:B---3--:R-:W-:-:S05]  /*00d0*/  IMAD R2, R4, UR6, R7 ;  /* 0x0000000604027c24 */ /* 0x008fca000f8e0207 */
[----:B------:R-:W-:-:S04]  /*00e0*/  VIMNMX3 R4, R0, R3, R2, !PT ;  /* 0x000000030004720f */ /* 0x000fc80007800102 */
[----:B-1----:R-:W-:-:S13]  /*00f0*/  ISETP.GE.AND P0, PT, R4, UR7, PT ;  /* 0x0000000704007c0c */ /* 0x002fda000bf06270 */
[----:B------:R-:W-:Y:S05]  /*0100*/  @P0 EXIT ;  /* 0x000000000000094d */ /* 0x000fea0003800000 */
[--C-:B------:R-:W-:Y:S01]  /*0110*/  LOP3.LUT P0, RZ, R3, R2, R0.reuse, 0xfe, !PT ;  /* 0x0000000203ff7212 */ /* 0x100fe2000780fe00 */
[----:B------:R-:W-:Y:S01]  /*0120*/  IMAD R3, R2, UR7, R3 ;  /* 0x0000000702037c24 */ /* 0x000fe2000f8e0203 */
[----:B------:R-:W0:Y:S03]  /*0130*/  LDCU.64 UR4, c[0x0][0x358] ;  /* 0x00006b00ff0477ac */ /* 0x000e260008000a00 */
[----:B------:R-:W-:-:S08]  /*0140*/  IMAD R5, R3, UR7, R0 ;  /* 0x0000000703057c24 */ /* 0x000fd0000f8e0200 */
[----:B------:R-:W-:Y:S05]  /*0150*/  @P0 BRA `(.L_x_1) ;  /* 0x0000000000280947 */ /* 0x000fea0003800000 */
[----:B------:R-:W1:Y:S01]  /*0160*/  LDCU UR6, c[0x0][0x38c] ;  /* 0x00007180ff0677ac */ /* 0x000e620008000800 */
[----:B------:R-:W2:Y:S01]  /*0170*/  LDC.64 R2, c[0x0][0x380] ;  /* 0x0000e000ff027b82 */ /* 0x000ea20000000a00 */
[----:B------:R-:W-:Y:S01]  /*0180*/  I2FP.F32.U32 R0, UR7 ;  /* 0x0000000700007c45 */ /* 0x000fe20008201000 */
[----:B------:R-:W-:-:S04]  /*0190*/  HFMA2 R9, -RZ, RZ, 0, 0 ;  /* 0x00000000ff097431 */ /* 0x000fc800000001ff */
[----:B-1----:R-:W-:-:S04]  /*01a0*/  FMUL R7, R0, UR6 ;  /* 0x0000000600077c20 */ /* 0x002fc80008400000 */
[----:B------:R-:W-:Y:S01]  /*01b0*/  FMUL R7, R0, R7 ;  /* 0x0000000700077220 */ /* 0x000fe20000400000 */
[----:B--2---:R-:W-:-:S04]  /*01c0*/  IMAD.WIDE.U32 R2, R5, 0x8, R2 ;  /* 0x0000000805027825 */ /* 0x004fc800078e0002 */
[----:B------:R-:W-:-:S05]  /*01d0*/  FMUL R8, R0, R7 ;  /* 0x0000000700087220 */ /* 0x000fca0000400000 */
[----:B0-----:R-:W-:Y:S01]  /*01e0*/  STG.E.64 desc[UR4][R2.64], R8 ;  /* 0x0000000802007986 */ /* 0x001fe2000c101b04 */
[----:B------:R-:W-:Y:S05]  /*01f0*/  EXIT ;  /* 0x000000000000794d */ /* 0x000fea0003800000 */
.L_x_1:
[----:B------:R-:W1:Y:S02]  /*0200*/  LDC.64 R2, c[0x0][0x380] ;  /* 0x0000e000ff027b82 */ /* 0x000e640000000a00 */
[----:B-1----:R-:W-:-:S05]  /*0210*/  IMAD.WIDE R2, R5, 0x8, R2 ;  /* 0x0000000805027825 */ /* 0x002fca00078e0202 */
[----:B0-----:R-:W-:Y:S01]  /*0220*/  STG.E.64 desc[UR4][R2.64], RZ ;  /* 0x000000ff02007986 */ /* 0x001fe2000c101b04 */
[----:B------:R-:W-:Y:S05]  /*0230*/  EXIT ;  /* 0x000000000000794d */ /* 0x000fea0003800000 */
.L_x_2:
        /* <DEDUP_REMOVED lines=12> */
.L_x_18:


//--------------------- .text._Z26solve_poisson_3d_correctedP6float2S0_i --------------------------
	.section	.text._Z26solve_poisson_3d_correctedP6float2S0_i,"ax",@progbits
	.align	128
        .global         _Z26solve_poisson_3d_correctedP6float2S0_i
        .type           _Z26solve_poisson_3d_correctedP6float2S0_i,@function
        .size           _Z26solve_poisson_3d_correctedP6float2S0_i,(.L_x_16 - _Z26solve_poisson_3d_correctedP6float2S0_i)
        .other          _Z26solve_poisson_3d_correctedP6float2S0_i,@"STO_CUDA_ENTRY STV_DEFAULT"
_Z26solve_poisson_3d_correctedP6float2S0_i:
.text._Z26solve_poisson_3d_correctedP6float2S0_i:
[----:B------:R-:W-:Y:S01]  /*0000*/  LDC R1, c[0x0][0x37c] ;  /* 0x0000df00ff017b82 */ /* 0x000fe20000000800 */
[----:B------:R-:W0:Y:S07]  /*0010*/  S2R R0, SR_TID.Y ;  /* 0x0000000000007919 */ /* 0x000e2e0000002200 */
[----:B------:R-:W1:Y:S01]  /*0020*/  LDC R10, c[0x0][0x360] ;  /* 0x0000d800ff0a7b82 */ /* 0x000e620000000800 */
[----:B------:R-:W1:Y:S01]  /*0030*/  S2R R3, SR_TID.X ;  /* 0x0000000000037919 */ /* 0x000e620000002100 */
[----:B------:R-:W2:Y:S06]  /*0040*/  S2R R7, SR_TID.Z ;  /* 0x0000000000077919 */ /* 0x000eac0000002300 */
[----:B------:R-:W0:Y:S08]  /*0050*/  S2UR UR5, SR_CTAID.Y ;  /* 0x00000000000579c3 */ /* 0x000e300000002600 */
[----:B------:R-:W0:Y:S08]  /*0060*/  LDC R9, c[0x0][0x364] ;  /* 0x0000d900ff097b82 */ /* 0x000e300000000800 */
[----:B------:R-:W1:Y:S08]  /*0070*/  S2UR UR4, SR_CTAID.X ;  /* 0x00000000000479c3 */ /* 0x000e700000002500 */
[----:B------:R-:W2:Y:S08]  /*0080*/  S2UR UR6, SR_CTAID.Z ;  /* 0x00000000000679c3 */ /* 0x000eb00000002700 */
[----:B------:R-:W2:Y:S01]  /*0090*/  LDC R2, c[0x0][0x368] ;  /* 0x0000da00ff027b82 */ /* 0x000ea20000000800 */
[----:B0-----:R-:W-:-:S07]  /*00a0*/  IMAD R9, R9, UR5, R0 ;  /* 0x0000000509097c24 */ /* 0x001fce000f8e0200 */
[----:B------:R-:W0:Y:S01]  /*00b0*/  LDC R5, c[0x0][0x390] ;  /* 0x0000e400ff057b82 */ /* 0x000e220000000800 */
[----:B-1----:R-:W-:Y:S02]  /*00c0*/  IMAD R10, R10, UR4, R3 ;  /* 0x000000040a0a7c24 */ /* 0x002fe4000f8e0203 */
[----:B--2---:R-:W-:-:S05]  /*00d0*/  IMAD R0, R2, UR6, R7 ;  /* 0x0000000602007c24 */ /* 0x004fca000f8e0207 */
[----:B------:R-:W-:-:S04]  /*00e0*/  VIMNMX3 R2, R10, R9, R0, !PT ;  /* 0x000000090a02720f */ /* 0x000fc80007800100 */
[----:B0-----:R-:W-:-:S13]  /*00f0*/  ISETP.GE.AND P0, PT, R2, R5, PT ;  /* 0x000000050200720c */ /* 0x001fda0003f06270 */
[----:B------:R-:W-:Y:S05]  /*0100*/  @P0 EXIT ;  /* 0x000000000000094d */ /* 0x000fea0003800000 */
[----:B------:R-:W0:Y:S01]  /*0110*/  I2F.F64.U32 R6, R5 ;  /* 0x0000000500067312 */ /* 0x000e220000201800 */
[----:B------:R-:W-:Y:S01]  /*0120*/  IMAD.MOV.U32 R2, RZ, RZ, 0x1 ;  /* 0x00000001ff027424 */ /* 0x000fe200078e00ff */
[----:B------:R-:W-:Y:S01]  /*0130*/  UMOV UR4, 0x54442d18 ;  /* 0x54442d1800047882 */ /* 0x000fe20000000000 */
[----:B------:R-:W-:Y:S01]  /*0140*/  UMOV UR5, 0x401921fb ;  /* 0x401921fb00057882 */ /* 0x000fe20000000000 */
[----:B------:R-:W-:Y:S01]  /*0150*/  SHF.R.U32.HI R11, RZ, 0x1, R5 ;  /* 0x00000001ff0b7819 */ /* 0x000fe20000011605 */
[----:B------:R-:W-:-:S03]  /*0160*/  IMAD R8, R0, R5, R9 ;  /* 0x0000000500087224 */ /* 0x000fc600078e0209 */
[----:B------:R-:W-:Y:S01]  /*0170*/  ISETP.GT.AND P0, PT, R10, R11, PT ;  /* 0x0000000b0a00720c */ /* 0x000fe20003f04270 */
[----:B------:R-:W-:Y:S01]  /*0180*/  IMAD R8, R8, R5, R10 ;  /* 0x0000000508087224 */ /* 0x000fe200078e020a */
[-C--:B------:R-:W-:Y:S02]  /*0190*/  ISETP.GT.U32.AND P1, PT, R9, R11.reuse, PT ;  /* 0x0000000b0900720c */ /* 0x080fe40003f24070 */
[----:B------:R-:W-:Y:S02]  /*01a0*/  ISETP.GT.U32.AND P2, PT, R0, R11, PT ;  /* 0x0000000b0000720c */ /* 0x000fe40003f44070 */
[----:B------:R-:W-:Y:S01]  /*01b0*/  SEL R11, R5, RZ, P0 ;  /* 0x000000ff050b7207 */ /* 0x000fe20000000000 */
[----:B0-----:R-:W0:Y:S04]  /*01c0*/  MUFU.RCP64H R3, R7 ;  /* 0x0000000700037308 */ /* 0x001e280000001800 */
[----:B------:R-:W-:-:S05]  /*01d0*/  IMAD.IADD R11, R10, 0x1, -R11 ;  /* 0x000000010a0b7824 */ /* 0x000fca00078e0a0b */
[----:B------:R-:W-:Y:S01]  /*01e0*/  I2FP.F32.S32 R11, R11 ;  /* 0x0000000b000b7245 */ /* 0x000fe20000201400 */
[----:B0-----:R-:W-:-:S08]  /*01f0*/  DFMA R12, -R6, R2, 1 ;  /* 0x3ff00000060c742b */ /* 0x001fd00000000102 */
[----:B------:R-:W-:-:S08]  /*0200*/  DFMA R12, R12, R12, R12 ;  /* 0x0000000c0c0c722b */ /* 0x000fd0000000000c */
[----:B------:R-:W-:-:S08]  /*0210*/  DFMA R12, R2, R12, R2 ;  /* 0x0000000c020c722b */ /* 0x000fd00000000002 */
[----:B------:R-:W-:-:S08]  /*0220*/  DFMA R2, -R6, R12, 1 ;  /* 0x3ff000000602742b */ /* 0x000fd0000000010c */
[----:B------:R-:W-:-:S08]  /*0230*/  DFMA R2, R12, R2, R12 ;  /* 0x000000020c02722b */ /* 0x000fd0000000000c */
[----:B------:R-:W-:-:S08]  /*0240*/  DMUL R12, R2, UR4 ;  /* 0x00000004020c7c28 */ /* 0x000fd00008000000 */
[----:B------:R-:W-:-:S08]  /*0250*/  DFMA R14, -R6, R12, UR4 ;  /* 0x00000004060e7e2b */ /* 0x000fd0000800010c */
[----:B------:R-:W-:Y:S01]  /*0260*/  DFMA R2, R2, R14, R12 ;  /* 0x0000000e0202722b */ /* 0x000fe2000000000c */
[----:B------:R-:W-:-:S05]  /*0270*/  SEL R13, R5, RZ, P2 ;  /* 0x000000ff050d7207 */ /* 0x000fca0001000000 */
[----:B------:R-:W-:-:S04]  /*0280*/  IMAD.IADD R13, R0, 0x1, -R13 ;  /* 0x00000001000d7824 */ /* 0x000fc800078e0a0d */
[----:B------:R-:W-:Y:S01]  /*0290*/  FFMA R4, RZ, R7, R3 ;  /* 0x00000007ff047223 */ /* 0x000fe20000000003 */
[----:B------:R-:W-:-:S04]  /*02a0*/  I2FP.F32.S32 R13, R13 ;  /* 0x0000000d000d7245 */ /* 0x000fc80000201400 */
[----:B------:R-:W-:Y:S02]  /*02b0*/  FSETP.GT.AND P3, PT, |R4|, 1.469367938527859385e-39, PT ;  /* 0x001000000400780b */ /* 0x000fe40003f64200 */
[----:B------:R-:W-:-:S05]  /*02c0*/  SEL R4, R5, RZ, P1 ;  /* 0x000000ff05047207 */ /* 0x000fca0000800000 */
[----:B------:R-:W-:-:S05]  /*02d0*/  IMAD.IADD R4, R9, 0x1, -R4 ;  /* 0x0000000109047824 */ /* 0x000fca00078e0a04 */
[----:B------:R-:W-:Y:S01]  /*02e0*/  I2FP.F32.S32 R12, R4 ;  /* 0x00000004000c7245 */ /* 0x000fe20000201400 */
[----:B------:R-:W-:Y:S06]  /*02f0*/  @P3 BRA `(.L_x_3) ;  /* 0x0000000000083947 */ /* 0x000fec0003800000 */
[----:B------:R-:W-:-:S07]  /*0300*/  MOV R20, 0x320 ;  /* 0x0000032000147802 */ /* 0x000fce0000000f00 */
[----:B------:R-:W-:Y:S05]  /*0310*/  CALL.REL.NOINC `($__internal_0_$__cuda_sm20_div_rn_f64_full) ;  /* 0x0000000000a47944 */ /* 0x000fea0003c00000 */
.L_x_3:
[----:B------:R-:W0:Y:S01]  /*0320*/  F2F.F64.F32 R6, R12 ;  /* 0x0000000c00067310 */ /* 0x000e220000201800 */
[----:B------:R-:W-:Y:S01]  /*0330*/  LOP3.LUT P0, RZ, R9, R0, R10, 0xfe, !PT ;  /* 0x0000000009ff7212 */ /* 0x000fe2000780fe0a */
[----:B------:R-:W1:Y:S06]  /*0340*/  LDCU.64 UR4, c[0x0][0x358] ;  /* 0x00006b00ff0477ac */ /* 0x000e6c0008000a00 */
[----:B------:R-:W2:Y:S06]  /*0350*/  F2F.F64.F32 R4, R11 ;  /* 0x0000000b00047310 */ /* 0x000eac0000201800 */
[----:B------:R-:W3:Y:S01]  /*0360*/  @!P0 LDC.64 R16, c[0x0][0x388] ;  /* 0x0000e200ff108b82 */ /* 0x000ee20000000a00 */
[-C--:B0-----:R-:W-:Y:S01]  /*0370*/  DMUL R6, R6, R2.reuse ;  /* 0x0000000206067228 */ /* 0x081fe20000000000 */
[----:B------:R-:W0:Y:S01]  /*0380*/  F2F.F64.F32 R14, R13 ;  /* 0x0000000d000e7310 */ /* 0x000e220000201800 */
[----:B--2---:R-:W-:-:S08]  /*0390*/  DMUL R4, R4, R2 ;  /* 0x0000000204047228 */ /* 0x004fd00000000000 */
[----:B------:R-:W2:Y:S01]  /*03a0*/  F2F.F32.F64 R6, R6 ;  /* 0x0000000600067310 */ /* 0x000ea20000301000 */
[----:B0-----:R-:W-:-:S07]  /*03b0*/  DMUL R14, R14, R2 ;  /* 0x000000020e0e7228 */ /* 0x001fce0000000000 */
[----:B------:R-:W0:Y:S01]  /*03c0*/  F2F.F32.F64 R4, R4 ;  /* 0x0000000400047310 */ /* 0x000e220000301000 */
[----:B---3--:R-:W-:-:S04]  /*03d0*/  @!P0 IMAD.WIDE.U32 R2, R8, 0x8, R16 ;  /* 0x0000000808028825 */ /* 0x008fc800078e0010 */
[----:B--2---:R-:W-:-:S03]  /*03e0*/  FMUL R9, R6, R6 ;  /* 0x0000000606097220 */ /* 0x004fc60000400000 */
[----:B------:R-:W2:Y:S01]  /*03f0*/  F2F.F32.F64 R14, R14 ;  /* 0x0000000e000e7310 */ /* 0x000ea20000301000 */
[----:B-1----:R1:W-:Y:S01]  /*0400*/  @!P0 STG.E.64 desc[UR4][R2.64], RZ ;  /* 0x000000ff02008986 */ /* 0x0023e2000c101b04 */
[----:B0-----:R-:W-:-:S04]  /*0410*/  FFMA R9, R4, R4, R9 ;  /* 0x0000000404097223 */ /* 0x001fc80000000009 */
[----:B--2---:R-:W-:Y:S01]  /*0420*/  FFMA R9, R14, R14, R9 ;  /* 0x0000000e0e097223 */ /* 0x004fe20000000009 */
[----:B-1----:R-:W-:Y:S06]  /*0430*/  @!P0 EXIT ;  /* 0x000000000000894d */ /* 0x002fec0003800000 */
[----:B------:R-:W-:Y:S01]  /*0440*/  VIADD R0, R9, 0x1800000 ;  /* 0x0180000009007836 */ /* 0x000fe20000000000 */
[----:B------:R-:W-:Y:S04]  /*0450*/  BSSY.RECONVERGENT B0, `(.L_x_4) ;  /* 0x000000c000007945 */ /* 0x000fe80003800200 */
[----:B------:R-:W-:-:S04]  /*0460*/  LOP3.LUT R0, R0, 0x7f800000, RZ, 0xc0, !PT ;  /* 0x7f80000000007812 */ /* 0x000fc800078ec0ff */
[----:B------:R-:W-:-:S13]  /*0470*/  ISETP.GT.U32.AND P0, PT, R0, 0x1ffffff, PT ;  /* 0x01ffffff0000780c */ /* 0x000fda0003f04070 */
[----:B------:R-:W-:Y:S05]  /*0480*/  @P0 BRA `(.L_x_5) ;  /* 0x0000000000100947 */ /* 0x000fea0003800000 */
[----:B------:R-:W-:-:S07]  /*0490*/  MOV R4, 0x4b0 ;  /* 0x000004b000047802 */ /* 0x000fce0000000f00 */
[----:B------:R-:W-:Y:S05]  /*04a0*/  CALL.REL.NOINC `($__internal_1_$__cuda_sm20_rcp_rn_f32_slowpath) ;  /* 0x00000004007c7944 */ /* 0x000fea0003c00000 */
[----:B------:R-:W-:Y:S01]  /*04b0*/  IMAD.MOV.U32 R0, RZ, RZ, R3 ;  /* 0x000000ffff007224 */ /* 0x000fe200078e0003 */
[----:B------:R-:W-:Y:S06]  /*04c0*/  BRA `(.L_x_6) ;  /* 0x0000000000107947 */ /* 0x000fec0003800000 */
.L_x_5:
[----:B------:R-:W0:Y:S02]  /*04d0*/  MUFU.RCP R0, R9 ;  /* 0x0000000900007308 */ /* 0x000e240000001000 */
[----:B0-----:R-:W-:-:S04]  /*04e0*/  FFMA R2, R9, R0, -1 ;  /* 0xbf80000009027423 */ /* 0x001fc80000000000 */
[----:B------:R-:W-:-:S04]  /*04f0*/  FADD.FTZ R3, -R2, -RZ ;  /* 0x800000ff02037221 */ /* 0x000fc80000010100 */
[----:B------:R-:W-:-:S07]  /*0500*/  FFMA R0, R0, R3, R0 ;  /* 0x0000000300007223 */ /* 0x000fce0000000000 */
.L_x_6:
[----:B------:R-:W-:Y:S05]  /*0510*/  BSYNC.RECONVERGENT B0 ;  /* 0x0000000000007941 */ /* 0x000fea0003800200 */
.L_x_4:
[----:B------:R-:W0:Y:S08]  /*0520*/  LDC.64 R2, c[0x0][0x380] ;  /* 0x0000e000ff027b82 */ /* 0x000e300000000a00 */
[----:B------:R-:W1:Y:S01]  /*0530*/  LDC.64 R4, c[0x0][0x388] ;  /* 0x0000e200ff047b82 */ /* 0x000e620000000a00 */
[----:B0-----:R-:W-:-:S06]  /*0540*/  IMAD.WIDE R2, R8, 0x8, R2 ;  /* 0x0000000808027825 */ /* 0x001fcc00078e0202 */
[----:B------:R-:W2:Y:S01]  /*0550*/  LDG.E.64 R2, desc[UR4][R2.64] ;  /* 0x0000000402027981 */ /* 0x000ea2000c1e1b00 */
[----:B-1----:R-:W-:-:S04]  /*0560*/  IMAD.WIDE R8, R8, 0x8, R4 ;  /* 0x0000000808087825 */ /* 0x002fc800078e0204 */
[-C--:B--2---:R-:W-:Y:S01]  /*0570*/  FMUL R4, R2, R0.reuse ;  /* 0x0000000002047220 */ /* 0x084fe20000400000 */
[----:B------:R-:W-:-:S05]  /*0580*/  FMUL R5, R3, R0 ;  /* 0x0000000003057220 */ /* 0x000fca0000400000 */
[----:B------:R-:W-:Y:S01]  /*0590*/  STG.E.64 desc[UR4][R8.64], R4 ;  /* 0x0000000408007986 */ /* 0x000fe2000c101b04 */
[----:B------:R-:W-:Y:S05]  /*05a0*/  EXIT ;  /* 0x000000000000794d */ /* 0x000fea0003800000 */
        .weak           $__internal_0_$__cuda_sm20_div_rn_f64_full
        .type           $__internal_0_$__cuda_sm20_div_rn_f64_full,@function
        .size           $__internal_0_$__cuda_sm20_div_rn_f64_full,($__internal_1_$__cuda_sm20_rcp_rn_f32_slowpath - $__internal_0_$__cuda_sm20_div_rn_f64_full)
$__internal_0_$__cuda_sm20_div_rn_f64_full:
[C---:B------:R-:W-:Y:S01]  /*05b0*/  FSETP.GEU.AND P0, PT, |R7|.reuse, 1.469367938527859385e-39, PT ;  /* 0x001000000700780b */ /* 0x040fe20003f0e200 */
[----:B------:R-:W-:Y:S01]  /*05c0*/  IMAD.MOV.U32 R14, RZ, RZ, 0x1 ;  /* 0x00000001ff0e7424 */ /* 0x000fe200078e00ff */
[C---:B------:R-:W-:Y:S01]  /*05d0*/  LOP3.LUT R4, R7.reuse, 0x800fffff, RZ, 0xc0, !PT ;  /* 0x800fffff07047812 */ /* 0x040fe200078ec0ff */
[----:B------:R-:W-:Y:S01]  /*05e0*/  IMAD.MOV.U32 R21, RZ, RZ, 0x1ca00000 ;  /* 0x1ca00000ff157424 */ /* 0x000fe200078e00ff */
[----:B------:R-:W-:Y:S01]  /*05f0*/  LOP3.LUT R18, R7, 0x7ff00000, RZ, 0xc0, !PT ;  /* 0x7ff0000007127812 */ /* 0x000fe200078ec0ff */
[----:B------:R-:W-:Y:S01]  /*0600*/  IMAD.MOV.U32 R22, RZ, RZ, 0x40100000 ;  /* 0x40100000ff167424 */ /* 0x000fe200078e00ff */
[----:B------:R-:W-:Y:S01]  /*0610*/  LOP3.LUT R5, R4, 0x3ff00000, RZ, 0xfc, !PT ;  /* 0x3ff0000004057812 */ /* 0x000fe200078efcff */
[----:B------:R-:W-:Y:S01]  /*0620*/  IMAD.MOV.U32 R4, RZ, RZ, R6 ;  /* 0x000000ffff047224 */ /* 0x000fe200078e0006 */
[----:B------:R-:W-:Y:S01]  /*0630*/  ISETP.LE.U32.AND P1, PT, R18, 0x40100000, PT ;  /* 0x401000001200780c */ /* 0x000fe20003f23070 */
[----:B------:R-:W-:Y:S02]  /*0640*/  IMAD.MOV.U32 R23, RZ, RZ, R18 ;  /* 0x000000ffff177224 */ /* 0x000fe400078e0012 */
[----:B------:R-:W-:Y:S01]  /*0650*/  VIADD R24, R22, 0xffffffff ;  /* 0xffffffff16187836 */ /* 0x000fe20000000000 */
[----:B------:R-:W-:Y:S01]  /*0660*/  SEL R16, R21, 0x63400000, !P1 ;  /* 0x6340000015107807 */ /* 0x000fe20004800000 */
[----:B------:R-:W-:-:S06]  /*0670*/  @!P0 DMUL R4, R6, 8.98846567431157953865e+307 ;  /* 0x7fe0000006048828 */ /* 0x000fcc0000000000 */
[----:B------:R-:W0:Y:S04]  /*0680*/  MUFU.RCP64H R15, R5 ;  /* 0x00000005000f7308 */ /* 0x000e280000001800 */
[----:B------:R-:W-:Y:S02]  /*0690*/  @!P0 LOP3.LUT R23, R5, 0x7ff00000, RZ, 0xc0, !PT ;  /* 0x7ff0000005178812 */ /* 0x000fe400078ec0ff */
[----:B------:R-:W-:-:S03]  /*06a0*/  ISETP.GT.U32.AND P0, PT, R24, 0x7feffffe, PT ;  /* 0x7feffffe1800780c */ /* 0x000fc60003f04070 */
[----:B------:R-:W-:-:S05]  /*06b0*/  VIADD R24, R23, 0xffffffff ;  /* 0xffffffff17187836 */ /* 0x000fca0000000000 */
[----:B------:R-:W-:Y:S01]  /*06c0*/  ISETP.GT.U32.OR P0, PT, R24, 0x7feffffe, P0 ;  /* 0x7feffffe1800780c */ /* 0x000fe20000704470 */
[----:B0-----:R-:W-:-:S08]  /*06d0*/  DFMA R2, R14, -R4, 1 ;  /* 0x3ff000000e02742b */ /* 0x001fd00000000804 */
[----:B------:R-:W-:-:S08]  /*06e0*/  DFMA R2, R2, R2, R2 ;  /* 0x000000020202722b */ /* 0x000fd00000000002 */
[----:B------:R-:W-:-:S08]  /*06f0*/  DFMA R14, R14, R2, R14 ;  /* 0x000000020e0e722b */ /* 0x000fd0000000000e */
[----:B------:R-:W-:-:S08]  /*0700*/  DFMA R2, R14, -R4, 1 ;  /* 0x3ff000000e02742b */ /* 0x000fd00000000804 */
[----:B------:R-:W-:Y:S01]  /*0710*/  DFMA R14, R14, R2, R14 ;  /* 0x000000020e0e722b */ /* 0x000fe2000000000e */
[----:B------:R-:W-:Y:S01]  /*0720*/  LOP3.LUT R3, R16, 0x921fb, RZ, 0xfc, !PT ;  /* 0x000921fb10037812 */ /* 0x000fe200078efcff */
[----:B------:R-:W-:-:S06]  /*0730*/  IMAD.MOV.U32 R2, RZ, RZ, 0x54442d18 ;  /* 0x54442d18ff027424 */ /* 0x000fcc00078e00ff */
[----:B------:R-:W-:-:S08]  /*0740*/  DMUL R16, R14, R2 ;  /* 0x000000020e107228 */ /* 0x000fd00000000000 */
[----:B------:R-:W-:-:S08]  /*0750*/  DFMA R18, R16, -R4, R2 ;  /* 0x800000041012722b */ /* 0x000fd00000000002 */
[----:B------:R-:W-:Y:S01]  /*0760*/  DFMA R14, R14, R18, R16 ;  /* 0x000000120e0e722b */ /* 0x000fe20000000010 */
[----:B------:R-:W-:Y:S10]  /*0770*/  @P0 BRA `(.L_x_7) ;  /* 0x0000000000740947 */ /* 0x000ff40003800000 */
[----:B------:R-:W-:Y:S01]  /*0780*/  LOP3.LUT R18, R7, 0x7ff00000, RZ, 0xc0, !PT ;  /* 0x7ff0000007127812 */ /* 0x000fe200078ec0ff */
[----:B------:R-:W-:-:S03]  /*0790*/  IMAD.MOV.U32 R16, RZ, RZ, 0x40100000 ;  /* 0x40100000ff107424 */ /* 0x000fc600078e00ff */
[----:B------:R-:W-:Y:S01]  /*07a0*/  ISETP.LE.U32.AND P0, PT, R18, 0x40100000, PT ;  /* 0x401000001200780c */ /* 0x000fe20003f03070 */
[----:B------:R-:W-:-:S03]  /*07b0*/  IMAD.MOV R17, RZ, RZ, -R18 ;  /* 0x000000ffff117224 */ /* 0x000fc600078e0a12 */
[----:B------:R-:W-:Y:S02]  /*07c0*/  SEL R21, R21, 0x63400000, !P0 ;  /* 0x6340000015157807 */ /* 0x000fe40004000000 */
[----:B------:R-:W-:-:S04]  /*07d0*/  VIADDMNMX R16, R17, R16, 0xb9600000, !PT ;  /* 0xb960000011107446 */ /* 0x000fc80007800110 */
[----:B------:R-:W-:-:S05]  /*07e0*/  VIMNMX R16, PT, PT, R16, 0x46a00000, PT ;  /* 0x46a0000010107848 */ /* 0x000fca0003fe0100 */
[----:B------:R-:W-:Y:S02]  /*07f0*/  IMAD.IADD R21, R16, 0x1, -R21 ;  /* 0x0000000110157824 */ /* 0x000fe400078e0a15 */
[----:B------:R-:W-:Y:S02]  /*0800*/  IMAD.MOV.U32 R16, RZ, RZ, RZ ;  /* 0x000000ffff107224 */ /* 0x000fe400078e00ff */
[----:B------:R-:W-:-:S06]  /*0810*/  VIADD R17, R21, 0x7fe00000 ;  /* 0x7fe0000015117836 */ /* 0x000fcc0000000000 */
[----:B------:R-:W-:-:S10]  /*0820*/  DMUL R18, R14, R16 ;  /* 0x000000100e127228 */ /* 0x000fd40000000000 */
[----:B------:R-:W-:-:S13]  /*0830*/  FSETP.GTU.AND P0, PT, |R19|, 1.469367938527859385e-39, PT ;  /* 0x001000001300780b */ /* 0x000fda0003f0c200 */
[----:B------:R-:W-:Y:S05]  /*0840*/  @P0 BRA `(.L_x_8) ;  /* 0x0000000000840947 */ /* 0x000fea0003800000 */
[----:B------:R-:W-:Y:S01]  /*0850*/  DFMA R2, R14, -R4, R2 ;  /* 0x800000040e02722b */ /* 0x000fe20000000002 */
[----:B------:R-:W-:-:S09]  /*0860*/  IMAD.MOV.U32 R16, RZ, RZ, RZ ;  /* 0x000000ffff107224 */ /* 0x000fd200078e00ff */
[C---:B------:R-:W-:Y:S02]  /*0870*/  FSETP.NEU.AND P0, PT, R3.reuse, RZ, PT ;  /* 0x000000ff0300720b */ /* 0x040fe40003f0d000 */
[----:B------:R-:W-:-:S04]  /*0880*/  LOP3.LUT R7, R3, 0x80000000, R7, 0x48, !PT ;  /* 0x8000000003077812 */ /* 0x000fc800078e4807 */
[----:B------:R-:W-:-:S07]  /*0890*/  LOP3.LUT R17, R7, R17, RZ, 0xfc, !PT ;  /* 0x0000001107117212 */ /* 0x000fce00078efcff */
[----:B------:R-:W-:Y:S05]  /*08a0*/  @!P0 BRA `(.L_x_8) ;  /* 0x00000000006c8947 */ /* 0x000fea0003800000 */
[----:B------:R-:W-:Y:S01]  /*08b0*/  IMAD.MOV R3, RZ, RZ, -R21 ;  /* 0x000000ffff037224 */ /* 0x000fe200078e0a15 */
[----:B------:R-:W-:Y:S01]  /*08c0*/  IADD3 R21, PT, PT, -R21, -0x43300000, RZ ;  /* 0xbcd0000015157810 */ /* 0x000fe20007ffe1ff */
[----:B------:R-:W-:-:S06]  /*08d0*/  IMAD.MOV.U32 R2, RZ, RZ, RZ ;  /* 0x000000ffff027224 */ /* 0x000fcc00078e00ff */
[----:B------:R-:W-:Y:S02]  /*08e0*/  DFMA R2, R18, -R2, R14 ;  /* 0x800000021202722b */ /* 0x000fe4000000000e */
[----:B------:R-:W-:-:S08]  /*08f0*/  DMUL.RP R14, R14, R16 ;  /* 0x000000100e0e7228 */ /* 0x000fd00000008000 */
[----:B------:R-:W-:Y:S02]  /*0900*/  FSETP.NEU.AND P0, PT, |R3|, R21, PT ;  /* 0x000000150300720b */ /* 0x000fe40003f0d200 */
[----:B------:R-:W-:Y:S02]  /*0910*/  LOP3.LUT R7, R15, R7, RZ, 0x3c, !PT ;  /* 0x000000070f077212 */ /* 0x000fe400078e3cff */
[----:B------:R-:W-:Y:S02]  /*0920*/  FSEL R18, R14, R18, !P0 ;  /* 0x000000120e127208 */ /* 0x000fe40004000000 */
[----:B------:R-:W-:Y:S01]  /*0930*/  FSEL R19, R7, R19, !P0 ;  /* 0x0000001307137208 */ /* 0x000fe20004000000 */
[----:B------:R-:W-:Y:S06]  /*0940*/  BRA `(.L_x_8) ;  /* 0x0000000000447947 */ /* 0x000fec0003800000 */
.L_x_7:
[----:B------:R-:W-:-:S14]  /*0950*/  DSETP.NAN.AND P0, PT, R6, R6, PT ;  /* 0x000000060600722a */ /* 0x000fdc0003f08000 */
[----:B------:R-:W-:Y:S05]  /*0960*/  @P0 BRA `(.L_x_9) ;  /* 0x0000000000340947 */ /* 0x000fea0003800000 */
[----:B------:R-:W-:Y:S01]  /*0970*/  ISETP.NE.AND P0, PT, R22, R23, PT ;  /* 0x000000171600720c */ /* 0x000fe20003f05270 */
[----:B------:R-:W-:Y:S02]  /*0980*/  IMAD.MOV.U32 R18, RZ, RZ, 0x0 ;  /* 0x00000000ff127424 */ /* 0x000fe400078e00ff */
[----:B------:R-:W-:-:S10]  /*0990*/  IMAD.MOV.U32 R19, RZ, RZ, -0x80000 ;  /* 0xfff80000ff137424 */ /* 0x000fd400078e00ff */
[----:B------:R-:W-:Y:S05]  /*09a0*/  @!P0 BRA `(.L_x_8) ;  /* 0x00000000002c8947 */ /* 0x000fea0003800000 */
[----:B------:R-:W-:Y:S02]  /*09b0*/  ISETP.NE.AND P0, PT, R22, 0x7ff00000, PT ;  /* 0x7ff000001600780c */ /* 0x000fe40003f05270 */
[----:B------:R-:W-:Y:S02]  /*09c0*/  LOP3.LUT R6, R7, 0x401921fb, RZ, 0x3c, !PT ;  /* 0x401921fb07067812 */ /* 0x000fe400078e3cff */
[----:B------:R-:W-:Y:S02]  /*09d0*/  ISETP.EQ.OR P0, PT, R23, RZ, !P0 ;  /* 0x000000ff1700720c */ /* 0x000fe40004702670 */
[----:B------:R-:W-:-:S11]  /*09e0*/  LOP3.LUT R19, R6, 0x80000000, RZ, 0xc0, !PT ;  /* 0x8000000006137812 */ /* 0x000fd600078ec0ff */
[----:B------:R-:W-:Y:S01]  /*09f0*/  @P0 LOP3.LUT R2, R19, 0x7ff00000, RZ, 0xfc, !PT ;  /* 0x7ff0000013020812 */ /* 0x000fe200078efcff */
[----:B------:R-:W-:Y:S02]  /*0a00*/  @!P0 IMAD.MOV.U32 R18, RZ, RZ, RZ ;  /* 0x000000ffff128224 */ /* 0x000fe400078e00ff */
[----:B------:R-:W-:Y:S02]  /*0a10*/  @P0 IMAD.MOV.U32 R18, RZ, RZ, RZ ;  /* 0x000000ffff120224 */ /* 0x000fe400078e00ff */
[----:B------:R-:W-:Y:S01]  /*0a20*/  @P0 IMAD.MOV.U32 R19, RZ, RZ, R2 ;  /* 0x000000ffff130224 */ /* 0x000fe200078e0002 */
[----:B------:R-:W-:Y:S06]  /*0a30*/  BRA `(.L_x_8) ;  /* 0x0000000000087947 */ /* 0x000fec0003800000 */
.L_x_9:
[----:B------:R-:W-:Y:S01]  /*0a40*/  LOP3.LUT R19, R7, 0x80000, RZ, 0xfc, !PT ;  /* 0x0008000007137812 */ /* 0x000fe200078efcff */
[----:B------:R-:W-:-:S07]  /*0a50*/  IMAD.MOV.U32 R18, RZ, RZ, R6 ;  /* 0x000000ffff127224 */ /* 0x000fce00078e0006 */
.L_x_8:
[----:B------:R-:W-:Y:S02]  /*0a60*/  IMAD.MOV.U32 R21, RZ, RZ, 0x0 ;  /* 0x00000000ff157424 */ /* 0x000fe400078e00ff */
[----:B------:R-:W-:Y:S02]  /*0a70*/  IMAD.MOV.U32 R2, RZ, RZ, R18 ;  /* 0x000000ffff027224 */ /* 0x000fe400078e0012 */
[----:B------:R-:W-:Y:S01]  /*0a80*/  IMAD.MOV.U32 R3, RZ, RZ, R19 ;  /* 0x000000ffff037224 */ /* 0x000fe200078e0013 */
[----:B------:R-:W-:Y:S06]  /*0a90*/  RET.REL.NODEC R20 `(_Z26solve_poisson_3d_correctedP6float2S0_i) ;  /* 0xfffffff414587950 */ /* 0x000fec0003c3ffff */
        .weak           $__internal_1_$__cuda_sm20_rcp_rn_f32_slowpath
        .type           $__internal_1_$__cuda_sm20_rcp_rn_f32_slowpath,@function
        .size           $__internal_1_$__cuda_sm20_rcp_rn_f32_slowpath,(.L_x_16 - $__internal_1_$__cuda_sm20_rcp_rn_f32_slowpath)
$__internal_1_$__cuda_sm20_rcp_rn_f32_slowpath:
[----:B------:R-:W-:Y:S01]  /*0aa0*/  IMAD.SHL.U32 R0, R9, 0x2, RZ ;  /* 0x0000000209007824 */ /* 0x000fe200078e00ff */
[----:B------:R-:W-:Y:S04]  /*0ab0*/  BSSY.RECONVERGENT B1, `(.L_x_10) ;  /* 0x0000031000017945 */ /* 0x000fe80003800200 */
[----:B------:R-:W-:Y:S01]  /*0ac0*/  SHF.R.U32.HI R7, RZ, 0x18, R0 ;  /* 0x00000018ff077819 */ /* 0x000fe20000011600 */
[----:B------:R-:W-:-:S03]  /*0ad0*/  IMAD.MOV.U32 R0, RZ, RZ, R9 ;  /* 0x000000ffff007224 */ /* 0x000fc600078e0009 */
[----:B------:R-:W-:-:S13]  /*0ae0*/  ISETP.NE.U32.AND P0, PT, R7, RZ, PT ;  /* 0x000000ff0700720c */ /* 0x000fda0003f05070 */
[----:B------:R-:W-:Y:S05]  /*0af0*/  @P0 BRA `(.L_x_11) ;  /* 0x0000000000280947 */ /* 0x000fea0003800000 */
[----:B------:R-:W-:-:S05]  /*0b00*/  IMAD.SHL.U32 R2, R0, 0x2, RZ ;  /* 0x0000000200027824 */ /* 0x000fca00078e00ff */
[----:B------:R-:W-:-:S13]  /*0b10*/  ISETP.NE.AND P0, PT, R2, RZ, PT ;  /* 0x000000ff0200720c */ /* 0x000fda0003f05270 */
[----:B------:R-:W-:Y:S01]  /*0b20*/  @P0 FFMA R5, R0, 1.84467440737095516160e+19, RZ ;  /* 0x5f80000000050823 */ /* 0x000fe200000000ff */
[----:B------:R-:W-:Y:S08]  /*0b30*/  @!P0 MUFU.RCP R3, R0 ;  /* 0x0000000000038308 */ /* 0x000ff00000001000 */
[----:B------:R-:W0:Y:S02]  /*0b40*/  @P0 MUFU.RCP R2, R5 ;  /* 0x0000000500020308 */ /* 0x000e240000001000 */
[----:B0-----:R-:W-:-:S04]  /*0b50*/  @P0 FFMA R6, R5, R2, -1 ;  /* 0xbf80000005060423 */ /* 0x001fc80000000002 */
[----:B------:R-:W-:-:S04]  /*0b60*/  @P0 FADD.FTZ R7, -R6, -RZ ;  /* 0x800000ff06070221 */ /* 0x000fc80000010100 */
[----:B------:R-:W-:-:S04]  /*0b70*/  @P0 FFMA R2, R2, R7, R2 ;  /* 0x0000000702020223 */ /* 0x000fc80000000002 */
[----:B------:R-:W-:Y:S01]  /*0b80*/  @P0 FFMA R3, R2, 1.84467440737095516160e+19, RZ ;  /* 0x5f80000002030823 */ /* 0x000fe200000000ff */
[----:B------:R-:W-:Y:S06]  /*0b90*/  BRA `(.L_x_12) ;  /* 0x0000000000887947 */ /* 0x000fec0003800000 */
.L_x_11:
[----:B------:R-:W-:-:S05]  /*0ba0*/  VIADD R9, R7, 0xffffff03 ;  /* 0xffffff0307097836 */ /* 0x000fca0000000000 */
[----:B------:R-:W-:-:S13]  /*0bb0*/  ISETP.GT.U32.AND P0, PT, R9, 0x1, PT ;  /* 0x000000010900780c */ /* 0x000fda0003f04070 */
[----:B------:R-:W-:Y:S05]  /*0bc0*/  @P0 BRA `(.L_x_13) ;  /* 0x0000000000780947 */ /* 0x000fea0003800000 */
[----:B------:R-:W-:Y:S01]  /*0bd0*/  LOP3.LUT R2, R0, 0x7fffff, RZ, 0xc0, !PT ;  /* 0x007fffff00027812 */ /* 0x000fe200078ec0ff */
[----:B------:R-:W-:-:S03]  /*0be0*/  IMAD.MOV.U32 R10, RZ, RZ, 0x3 ;  /* 0x00000003ff0a7424 */ /* 0x000fc600078e00ff */
[----:B------:R-:W-:Y:S02]  /*0bf0*/  LOP3.LUT R2, R2, 0x3f800000, RZ, 0xfc, !PT ;  /* 0x3f80000002027812 */ /* 0x000fe400078efcff */
[----:B------:R-:W-:Y:S02]  /*0c00*/  SHF.L.U32 R10, R10, R9, RZ ;  /* 0x000000090a0a7219 */ /* 0x000fe400000006ff */
[----:B------:R-:W0:Y:S02]  /*0c10*/  MUFU.RCP R3, R2 ;  /* 0x0000000200037308 */ /* 0x000e240000001000 */
[----:B0-----:R-:W-:-:S04]  /*0c20*/  FFMA R5, R2, R3, -1 ;  /* 0xbf80000002057423 */ /* 0x001fc80000000003 */
[----:B------:R-:W-:-:S04]  /*0c30*/  FADD.FTZ R6, -R5, -RZ ;  /* 0x800000ff05067221 */ /* 0x000fc80000010100 */
[CCC-:B------:R-:W-:Y:S01]  /*0c40*/  FFMA.RM R5, R3.reuse, R6.reuse, R3.reuse ;  /* 0x0000000603057223 */ /* 0x1c0fe20000004003 */
[----:B------:R-:W-:-:S04]  /*0c50*/  FFMA.RP R6, R3, R6, R3 ;  /* 0x0000000603067223 */ /* 0x000fc80000008003 */
[C---:B------:R-:W-:Y:S02]  /*0c60*/  LOP3.LUT R3, R5.reuse, 0x7fffff, RZ, 0xc0, !PT ;  /* 0x007fffff05037812 */ /* 0x040fe400078ec0ff */
[----:B------:R-:W-:Y:S02]  /*0c70*/  FSETP.NEU.FTZ.AND P0, PT, R5, R6, PT ;  /* 0x000000060500720b */ /* 0x000fe40003f1d000 */
[----:B------:R-:W-:Y:S02]  /*0c80*/  LOP3.LUT R3, R3, 0x800000, RZ, 0xfc, !PT ;  /* 0x0080000003037812 */ /* 0x000fe400078efcff */
[----:B------:R-:W-:Y:S02]  /*0c90*/  SEL R5, RZ, 0xffffffff, !P0 ;  /* 0xffffffffff057807 */ /* 0x000fe40004000000 */
[----:B------:R-:W-:-:S03]  /*0ca0*/  LOP3.LUT R10, R10, R3, RZ, 0xc0, !PT ;  /* 0x000000030a0a7212 */ /* 0x000fc600078ec0ff */
[----:B------:R-:W-:Y:S01]  /*0cb0*/  IMAD.MOV R2, RZ, RZ, -R5 ;  /* 0x000000ffff027224 */ /* 0x000fe200078e0a05 */
[----:B------:R-:W-:-:S04]  /*0cc0*/  SHF.R.U32.HI R10, RZ, R9, R10 ;  /* 0x00000009ff0a7219 */ /* 0x000fc8000001160a */
[----:B------:R-:W-:Y:S02]  /*0cd0*/  LOP3.LUT P1, RZ, R2, R9, R3, 0xf8, !PT ;  /* 0x0000000902ff7212 */ /* 0x000fe4000782f803 */
[C---:B------:R-:W-:Y:S02]  /*0ce0*/  LOP3.LUT P0, RZ, R10.reuse, 0x1, RZ, 0xc0, !PT ;  /* 0x000000010aff7812 */ /* 0x040fe4000780c0ff */
[----:B------:R-:W-:-:S04]  /*0cf0*/  LOP3.LUT P2, RZ, R10, 0x2, RZ, 0xc0, !PT ;  /* 0x000000020aff7812 */ /* 0x000fc8000784c0ff */
[----:B------:R-:W-:Y:S02]  /*0d00*/  PLOP3.LUT P0, PT, P0, P1, P2, 0xe0, 0x0 ;  /* 0x000000000000781c */ /* 0x000fe40000703c20 */
[----:B------:R-:W-:Y:S02]  /*0d10*/  LOP3.LUT P1, RZ, R0, 0x7fffff, RZ, 0xc0, !PT ;  /* 0x007fffff00ff7812 */ /* 0x000fe4000782c0ff */
[----:B------:R-:W-:-:S05]  /*0d20*/  SEL R2, RZ, 0x1, !P0 ;  /* 0x00000001ff027807 */ /* 0x000fca0004000000 */
[----:B------:R-:W-:-:S05]  /*0d30*/  IMAD.MOV R2, RZ, RZ, -R2 ;  /* 0x000000ffff027224 */ /* 0x000fca00078e0a02 */
[----:B------:R-:W-:Y:S01]  /*0d40*/  ISETP.GE.AND P0, PT, R2, RZ, PT ;  /* 0x000000ff0200720c */ /* 0x000fe20003f06270 */
[----:B------:R-:W-:-:S05]  /*0d50*/  VIADD R2, R7, 0xffffff04 ;  /* 0xffffff0407027836 */ /* 0x000fca0000000000 */
[----:B------:R-:W-:-:S07]  /*0d60*/  SHF.R.U32.HI R3, RZ, R2, R3 ;  /* 0x00000002ff037219 */ /* 0x000fce0000011603 */
[----:B------:R-:W-:-:S04]  /*0d70*/  @!P0 VIADD R3, R3, 0x1 ;  /* 0x0000000103038836 */ /* 0x000fc80000000000 */
[----:B------:R-:W-:-:S05]  /*0d80*/  @!P1 IMAD.SHL.U32 R3, R3, 0x2, RZ ;  /* 0x0000000203039824 */ /* 0x000fca00078e00ff */
[----:B------:R-:W-:Y:S01]  /*0d90*/  LOP3.LUT R3, R3, 0x80000000, R0, 0xf8, !PT ;  /* 0x8000000003037812 */ /* 0x000fe200078ef800 */
[----:B------:R-:W-:Y:S06]  /*0da0*/  BRA `(.L_x_12) ;  /* 0x0000000000047947 */ /* 0x000fec0003800000 */
.L_x_13:
[----:B------:R0:W1:Y:S02]  /*0db0*/  MUFU.RCP R3, R0 ;  /* 0x0000000000037308 */ /* 0x0000640000001000 */
.L_x_12:
[----:B------:R-:W-:Y:S05]  /*0dc0*/  BSYNC.RECONVERGENT B1 ;  /* 0x0000000000017941 */ /* 0x000fea0003800200 */
.L_x_10:
[----:B------:R-:W-:-:S04]  /*0dd0*/  IMAD.MOV.U32 R5, RZ, RZ, 0x0 ;  /* 0x00000000ff057424 */ /* 0x000fc800078e00ff */
[----:B01----:R-:W-:Y:S05]  /*0de0*/  RET.REL.NODEC R4 `(_Z26solve_poisson_3d_correctedP6float2S0_i) ;  /* 0xfffffff004847950 */ /* 0x003fea0003c3ffff */
.L_x_14:
        /* <DEDUP_REMOVED lines=9> */
.L_x_16:


//--------------------- .nv.shared.reserved.0     --------------------------
	.section	.nv.shared.reserved.0,"aw",@nobits
	.weak		__nv_reservedSMEM_offset_0_alias
	.size		__nv_reservedSMEM_offset_0_alias, 0, 64
	.other		__nv_reservedSMEM_offset_0_alias,@"STO_CUDA_RESERVED_SHARED STV_DEFAULT"
__nv_reservedSMEM_offset_0_alias:
	.zero		0
	.zero		64


//--------------------- .nv.constant0._Z22scale_result_correctedP6float2fi --------------------------
	.section	.nv.constant0._Z22scale_result_correctedP6float2fi,"a",@progbits
	.sectionflags	@""
	.align	4
.nv.constant0._Z22scale_result_correctedP6float2fi:
	.zero		912


//--------------------- .nv.constant0._Z28setup_point_charge_correctedP6float2if --------------------------
	.section	.nv.constant0._Z28setup_point_charge_correctedP6float2if,"a",@progbits
	.sectionflags	@""
	.align	4
.nv.constant0._Z28setup_point_charge_correctedP6float2if:
	.zero		912


//--------------------- .nv.constant0._Z26solve_poisson_3d_correctedP6float2S0_i --------------------------
	.section	.nv.constant0._Z26solve_poisson_3d_correctedP6float2S0_i,"a",@progbits
	.sectionflags	@""
	.align	4
.nv.constant0._Z26solve_poisson_3d_correctedP6float2S0_i:
	.zero		916


//--------------------- SYMBOLS --------------------------

	.type		.nv.reservedSmem.offset0,@object
	.size		.nv.reservedSmem.offset0,0x4
